	.headerflags	@"EF_CUDA_TEXMODE_UNIFIED EF_CUDA_64BIT_ADDRESS EF_CUDA_ACCELERATORS EF_CUDA_SM90 EF_CUDA_VIRTUAL_SM(EF_CUDA_SM90)"
	.elftype	@"ET_EXEC"


//--------------------- .nv.info                  --------------------------
	.section	.nv.info,"",@"SHT_CUDA_INFO"
	.align	4


	//----- nvinfo : EIATTR_REGCOUNT
	.align		4
        /*0000*/ 	.byte	0x04, 0x2f
        /*0002*/ 	.short	(.L_3 - .L_2)
	.align		4
.L_2:
        /*0004*/ 	.word	index@(triton_poi_fused__native_batch_norm_legit_no_training_relu_9)
        /*0008*/ 	.word	0x00000028


	//----- nvinfo : EIATTR_MIN_STACK_SIZE
	.align		4
.L_3:
        /*000c*/ 	.byte	0x04, 0x12
        /*000e*/ 	.short	(.L_5 - .L_4)
	.align		4
.L_4:
        /*0010*/ 	.word	index@(triton_poi_fused__native_batch_norm_legit_no_training_relu_9)
        /*0014*/ 	.word	0x00000000


	//----- nvinfo : EIATTR_FRAME_SIZE
	.align		4
.L_5:
        /*0018*/ 	.byte	0x04, 0x11
        /*001a*/ 	.short	(.L_7 - .L_6)
	.align		4
.L_6:
        /*001c*/ 	.word	index@(triton_poi_fused__native_batch_norm_legit_no_training_relu_9)
        /*0020*/ 	.word	0x00000000


	//----- nvinfo : EIATTR_MIN_STACK_SIZE
	.align		4
.L_7:
        /*0024*/ 	.byte	0x04, 0x12
        /*0026*/ 	.short	(.L_9 - .L_8)
	.align		4
.L_8:
        /*0028*/ 	.word	index@(triton_poi_fused__native_batch_norm_legit_no_training_relu_9)
        /*002c*/ 	.word	0x00000000
.L_9:


//--------------------- .nv.info.triton_poi_fused__native_batch_norm_legit_no_training_relu_9 --------------------------
	.section	.nv.info.triton_poi_fused__native_batch_norm_legit_no_training_relu_9,"",@"SHT_CUDA_INFO"
	.sectionflags	@""
	.align	4


	//----- nvinfo : EIATTR_CUDA_API_VERSION
	.align		4
        /*0000*/ 	.byte	0x04, 0x37
        /*0002*/ 	.short	(.L_11 - .L_10)
.L_10:
        /*0004*/ 	.word	0x0000007c


	//----- nvinfo : EIATTR_KPARAM_INFO
	.align		4
.L_11:
        /*0008*/ 	.byte	0x04, 0x17
        /*000a*/ 	.short	(.L_13 - .L_12)
.L_12:
        /*000c*/ 	.word	0x00000000
        /*0010*/ 	.short	0x0007
        /*0012*/ 	.short	0x0034
        /*0014*/ 	.byte	0x00, 0xf0, 0x11, 0x00


	//----- nvinfo : EIATTR_KPARAM_INFO
	.align		4
.L_13:
        /*0018*/ 	.byte	0x04, 0x17
        /*001a*/ 	.short	(.L_15 - .L_14)
.L_14:
        /*001c*/ 	.word	0x00000000
        /*0020*/ 	.short	0x0006
        /*0022*/ 	.short	0x0030
        /*0024*/ 	.byte	0x00, 0xf0, 0x11, 0x00


	//----- nvinfo : EIATTR_KPARAM_INFO
	.align		4
.L_15:
        /*0028*/ 	.byte	0x04, 0x17
        /*002a*/ 	.short	(.L_17 - .L_16)
.L_16:
        /*002c*/ 	.word	0x00000000
        /*0030*/ 	.short	0x0005
        /*0032*/ 	.short	0x0028
        /*0034*/ 	.byte	0x00, 0xf4, 0x21, 0x00


	//----- nvinfo : EIATTR_KPARAM_INFO
	.align		4
.L_17:
        /*0038*/ 	.byte	0x04, 0x17
        /*003a*/ 	.short	(.L_19 - .L_18)
.L_18:
        /*003c*/ 	.word	0x00000000
        /*0040*/ 	.short	0x0004
        /*0042*/ 	.short	0x0020
        /*0044*/ 	.byte	0x00, 0xf4, 0x21, 0x00


	//----- nvinfo : EIATTR_KPARAM_INFO
	.align		4
.L_19:
        /*0048*/ 	.byte	0x04, 0x17
        /*004a*/ 	.short	(.L_21 - .L_20)
.L_20:
        /*004c*/ 	.word	0x00000000
        /*0050*/ 	.short	0x0003
        /*0052*/ 	.short	0x0018
        /*0054*/ 	.byte	0x00, 0xf4, 0x21, 0x00


	//----- nvinfo : EIATTR_KPARAM_INFO
	.align		4
.L_21:
        /*0058*/ 	.byte	0x04, 0x17
        /*005a*/ 	.short	(.L_23 - .L_22)
.L_22:
        /*005c*/ 	.word	0x00000000
        /*0060*/ 	.short	0x0002
        /*0062*/ 	.short	0x0010
        /*0064*/ 	.byte	0x00, 0xf4, 0x21, 0x00


	//----- nvinfo : EIATTR_KPARAM_INFO
	.align		4
.L_23:
        /*0068*/ 	.byte	0x04, 0x17
        /*006a*/ 	.short	(.L_25 - .L_24)
.L_24:
        /*006c*/ 	.word	0x00000000
        /*0070*/ 	.short	0x0001
        /*0072*/ 	.short	0x0008
        /*0074*/ 	.byte	0x00, 0xf4, 0x21, 0x00


	//----- nvinfo : EIATTR_KPARAM_INFO
	.align		4
.L_25:
        /*0078*/ 	.byte	0x04, 0x17
        /*007a*/ 	.short	(.L_27 - .L_26)
.L_26:
        /*007c*/ 	.word	0x00000000
        /*0080*/ 	.short	0x0000
        /*0082*/ 	.short	0x0000
        /*0084*/ 	.byte	0x00, 0xf4, 0x21, 0x00


	//----- nvinfo : EIATTR_SPARSE_MMA_MASK
	.align		4
.L_27:
        /*0088*/ 	.byte	0x03, 0x50
        /*008a*/ 	.short	0x0000


	//----- nvinfo : EIATTR_MAXREG_COUNT
	.align		4
        /*008c*/ 	.byte	0x03, 0x1b
        /*008e*/ 	.short	0x00ff


	//----- nvinfo : EIATTR_EXIT_INSTR_OFFSETS
	.align		4
        /*0090*/ 	.byte	0x04, 0x1c
        /*0092*/ 	.short	(.L_29 - .L_28)


	//   ....[0]....
.L_28:
        /*0094*/ 	.word	0x00001ca0


	//   ....[1]....
        /*0098*/ 	.word	0x00001d40


	//----- nvinfo : EIATTR_REQNTID
	.align		4
.L_29:
        /*009c*/ 	.byte	0x04, 0x10
        /*009e*/ 	.short	(.L_31 - .L_30)
.L_30:
        /*00a0*/ 	.word	0x00000100
        /*00a4*/ 	.word	0x00000001
        /*00a8*/ 	.word	0x00000001


	//----- nvinfo : EIATTR_CBANK_PARAM_SIZE
	.align		4
.L_31:
        /*00ac*/ 	.byte	0x03, 0x19
        /*00ae*/ 	.short	0x0038


	//----- nvinfo : EIATTR_PARAM_CBANK
	.align		4
        /*00b0*/ 	.byte	0x04, 0x0a
        /*00b2*/ 	.short	(.L_33 - .L_32)
	.align		4
.L_32:
        /*00b4*/ 	.word	index@(.nv.constant0.triton_poi_fused__native_batch_norm_legit_no_training_relu_9)
        /*00b8*/ 	.short	0x0210
        /*00ba*/ 	.short	0x0038


	//----- nvinfo : EIATTR_SW_WAR
	.align		4
.L_33:
        /*00bc*/ 	.byte	0x04, 0x36
        /*00be*/ 	.short	(.L_35 - .L_34)
.L_34:
        /*00c0*/ 	.word	0x00000008
.L_35:


//--------------------- .nv.callgraph             --------------------------
	.section	.nv.callgraph,"",@"SHT_CUDA_CALLGRAPH"
	.align	4
	.sectionentsize	8
	.align		4
        /*0000*/ 	.word	0x00000000
	.align		4
        /*0004*/ 	.word	0xffffffff
	.align		4
        /*0008*/ 	.word	0x00000000
	.align		4
        /*000c*/ 	.word	0xfffffffe
	.align		4
        /*0010*/ 	.word	0x00000000
	.align		4
        /*0014*/ 	.word	0xfffffffd
	.align		4
        /*0018*/ 	.word	0x00000000
	.align		4
        /*001c*/ 	.word	0xfffffffc


//--------------------- .nv.constant4             --------------------------
	.section	.nv.constant4,"a",@progbits
	.align	8
	.align		8
.nv.constant4:
        /*0000*/ 	.dword	_$_str
	.align		8
        /*0008*/ 	.dword	_$_str_$_2


//--------------------- .text.triton_poi_fused__native_batch_norm_legit_no_training_relu_9 --------------------------
	.section	.text.triton_poi_fused__native_batch_norm_legit_no_training_relu_9,"ax",@progbits
	.sectionflags	@"SHF_BARRIERS=1"
	.align	128
        .global         triton_poi_fused__native_batch_norm_legit_no_training_relu_9
        .type           triton_poi_fused__native_batch_norm_legit_no_training_relu_9,@function
        .size           triton_poi_fused__native_batch_norm_legit_no_training_relu_9,(.L_x_1 - triton_poi_fused__native_batch_norm_legit_no_training_relu_9)
        .other          triton_poi_fused__native_batch_norm_legit_no_training_relu_9,@"STO_CUDA_ENTRY STV_DEFAULT"
triton_poi_fused__native_batch_norm_legit_no_training_relu_9:
.text.triton_poi_fused__native_batch_norm_legit_no_training_relu_9:
[----:B------:R-:W0:Y:S01]  /*0000*/  LDC R1, c[0x0][0x28] ;  /* 0x00000a00ff017b82 */ /* 0x000e220000000800 */
[----:B------:R-:W1:Y:S01]  /*0010*/  S2R R21, SR_TID.X ;  /* 0x0000000000157919 */ /* 0x000e620000002100 */
[----:B------:R-:W-:Y:S02]  /*0020*/  CS2R R8, SRZ ;  /* 0x0000000000087805 */ /* 0x000fe4000001ff00 */
[----:B------:R-:W-:Y:S01]  /*0030*/  CS2R R10, SRZ ;  /* 0x00000000000a7805 */ /* 0x000fe2000001ff00 */
[----:B------:R-:W-:Y:S01]  /*0040*/  ULDC.64 UR6, c[0x0][0x208] ;  /* 0x0000820000067ab9 */ /* 0x000fe20000000a00 */
[----:B------:R-:W2:Y:S01]  /*0050*/  S2R R24, SR_CTAID.Y ;  /* 0x0000000000187919 */ /* 0x000ea20000002600 */
[----:B------:R-:W-:Y:S02]  /*0060*/  CS2R R12, SRZ ;  /* 0x00000000000c7805 */ /* 0x000fe4000001ff00 */
[----:B------:R-:W-:Y:S01]  /*0070*/  CS2R R14, SRZ ;  /* 0x00000000000e7805 */ /* 0x000fe2000001ff00 */
[----:B------:R-:W3:Y:S01]  /*0080*/  S2R R22, SR_CTAID.X ;  /* 0x0000000000167919 */ /* 0x000ee20000002500 */
[----:B-1----:R-:W-:Y:S01]  /*0090*/  IMAD.SHL.U32 R0, R21, 0x4, RZ ;  /* 0x0000000415007824 */ /* 0x002fe200078e00ff */
[----:B------:R-:W-:-:S04]  /*00a0*/  SHF.R.U32.HI R5, RZ, 0x6, R21 ;  /* 0x00000006ff057819 */ /* 0x000fc80000011615 */
[----:B------:R-:W-:Y:S02]  /*00b0*/  LOP3.LUT R3, R0, 0xfc, RZ, 0xc0, !PT ;  /* 0x000000fc00037812 */ /* 0x000fe400078ec0ff */
[----:B------:R-:W-:Y:S01]  /*00c0*/  SGXT.U32 R5, R5, 0x2 ;  /* 0x000000020505781a */ /* 0x000fe20000000000 */
[----:B---3--:R-:W-:Y:S01]  /*00d0*/  IMAD.SHL.U32 R22, R22, 0x10, RZ ;  /* 0x0000001016167824 */ /* 0x008fe200078e00ff */
[----:B--2---:R-:W-:Y:S02]  /*00e0*/  PRMT R0, R3, 0x6540, R24 ;  /* 0x0000654003007816 */ /* 0x004fe40000000018 */
[----:B------:R-:W1:Y:S02]  /*00f0*/  LDC.64 R2, c[0x0][0x210] ;  /* 0x00008400ff027b82 */ /* 0x000e640000000a00 */
[C---:B------:R-:W-:Y:S01]  /*0100*/  ISETP.GE.AND P0, PT, R0.reuse, 0x300, PT ;  /* 0x000003000000780c */ /* 0x040fe20003f06270 */
[----:B------:R-:W-:Y:S01]  /*0110*/  IMAD.HI R4, R0, 0x2aaaaaab, RZ ;  /* 0x2aaaaaab00047827 */ /* 0x000fe200078e02ff */
[----:B------:R-:W-:-:S04]  /*0120*/  LOP3.LUT R19, R22, R5, RZ, 0xfc, !PT ;  /* 0x0000000516137212 */ /* 0x000fc800078efcff */
[----:B------:R-:W-:Y:S02]  /*0130*/  SHF.R.U32.HI R7, RZ, 0x1f, R4 ;  /* 0x0000001fff077819 */ /* 0x000fe40000011604 */
[C---:B------:R-:W-:Y:S02]  /*0140*/  ISETP.LT.AND P1, PT, R19.reuse, 0x3c1, !P0 ;  /* 0x000003c11300780c */ /* 0x040fe40004721270 */
[----:B------:R-:W-:Y:S02]  /*0150*/  LEA.HI.SX32 R7, R4, R7, 0x1b ;  /* 0x0000000704077211 */ /* 0x000fe400078fdaff */
[----:B------:R-:W-:-:S03]  /*0160*/  LOP3.LUT R4, R19, 0x4, RZ, 0xfc, !PT ;  /* 0x0000000413047812 */ /* 0x000fc600078efcff */
[----:B------:R-:W-:Y:S01]  /*0170*/  IMAD R0, R7, -0xc0, R0 ;  /* 0xffffff4007007824 */ /* 0x000fe200078e0200 */
[----:B------:R-:W-:-:S03]  /*0180*/  ISETP.LT.AND P2, PT, R4, 0x3c1, !P0 ;  /* 0x000003c10400780c */ /* 0x000fc60004741270 */
[----:B------:R-:W-:-:S04]  /*0190*/  IMAD R0, R7, 0x2d0c0, R0 ;  /* 0x0002d0c007007824 */ /* 0x000fc800078e0200 */
[C---:B------:R-:W-:Y:S01]  /*01a0*/  IMAD R23, R19.reuse, 0xc0, R0 ;  /* 0x000000c013177824 */ /* 0x040fe200078e0200 */
[----:B------:R-:W-:-:S03]  /*01b0*/  LOP3.LUT R0, R19, 0x8, RZ, 0xfc, !PT ;  /* 0x0000000813007812 */ /* 0x000fc600078efcff */
[----:B-1----:R-:W-:Y:S01]  /*01c0*/  IMAD.WIDE R4, R23, 0x4, R2 ;  /* 0x0000000417047825 */ /* 0x002fe200078e0202 */
[----:B------:R-:W-:-:S03]  /*01d0*/  ISETP.LT.AND P3, PT, R0, 0x3c1, !P0 ;  /* 0x000003c10000780c */ /* 0x000fc60004761270 */
[----:B------:R-:W-:Y:S01]  /*01e0*/  VIADD R7, R23, 0x300 ;  /* 0x0000030017077836 */ /* 0x000fe20000000000 */
[----:B------:R1:W2:Y:S03]  /*01f0*/  @P1 LDG.E.EL.128 R8, desc[UR6][R4.64] ;  /* 0x0000000604081981 */ /* 0x0002a6000c2e1d00 */
[----:B------:R-:W-:-:S05]  /*0200*/  IMAD.WIDE R6, R7, 0x4, R2 ;  /* 0x0000000407067825 */ /* 0x000fca00078e0202 */
[----:B------:R3:W4:Y:S01]  /*0210*/  @P2 LDG.E.EL.128 R12, desc[UR6][R6.64] ;  /* 0x00000006060c2981 */ /* 0x000722000c2e1d00 */
[----:B------:R-:W-:Y:S01]  /*0220*/  VIADD R27, R23, 0x600 ;  /* 0x00000600171b7836 */ /* 0x000fe20000000000 */
[----:B------:R-:W-:Y:S02]  /*0230*/  LOP3.LUT R0, R19, 0xc, RZ, 0xfc, !PT ;  /* 0x0000000c13007812 */ /* 0x000fe400078efcff */
[----:B------:R-:W-:Y:S02]  /*0240*/  CS2R R16, SRZ ;  /* 0x0000000000107805 */ /* 0x000fe4000001ff00 */
[----:B------:R-:W-:Y:S01]  /*0250*/  CS2R R18, SRZ ;  /* 0x0000000000127805 */ /* 0x000fe2000001ff00 */
[----:B------:R-:W-:-:S05]  /*0260*/  IMAD.WIDE R26, R27, 0x4, R2 ;  /* 0x000000041b1a7825 */ /* 0x000fca00078e0202 */
[----:B------:R5:W4:Y:S01]  /*0270*/  @P3 LDG.E.EL.128 R16, desc[UR6][R26.64] ;  /* 0x000000061a103981 */ /* 0x000b22000c2e1d00 */
[----:B------:R-:W-:Y:S01]  /*0280*/  ISETP.LT.AND P0, PT, R0, 0x3c1, !P0 ;  /* 0x000003c10000780c */ /* 0x000fe20004701270 */
[----:B------:R-:W-:Y:S01]  /*0290*/  VIADD R23, R23, 0x900 ;  /* 0x0000090017177836 */ /* 0x000fe20000000000 */
[----:B-1----:R-:W-:Y:S02]  /*02a0*/  CS2R R4, SRZ ;  /* 0x0000000000047805 */ /* 0x002fe4000001ff00 */
[----:B---3--:R-:W-:Y:S01]  /*02b0*/  CS2R R6, SRZ ;  /* 0x0000000000067805 */ /* 0x008fe2000001ff00 */
[----:B------:R-:W-:-:S08]  /*02c0*/  IMAD.WIDE R2, R23, 0x4, R2 ;  /* 0x0000000417027825 */ /* 0x000fd000078e0202 */
[----:B------:R1:W3:Y:S01]  /*02d0*/  @P0 LDG.E.EL.128 R4, desc[UR6][R2.64] ;  /* 0x0000000602040981 */ /* 0x0002e2000c2e1d00 */
[----:B------:R-:W1:Y:S01]  /*02e0*/  S2UR UR5, SR_CgaCtaId ;  /* 0x00000000000579c3 */ /* 0x000e620000008800 */
[----:B------:R-:W-:Y:S01]  /*02f0*/  IMAD.SHL.U32 R25, R21, 0x10, RZ ;  /* 0x0000001015197824 */ /* 0x000fe200078e00ff */
[----:B------:R-:W-:Y:S01]  /*0300*/  UMOV UR4, 0x400 ;  /* 0x0000040000047882 */ /* 0x000fe20000000000 */
[----:B------:R-:W-:-:S03]  /*0310*/  SHF.R.U32.HI R0, RZ, 0x2, R21 ;  /* 0x00000002ff007819 */ /* 0x000fc60000011615 */
[----:B------:R-:W-:Y:S02]  /*0320*/  LOP3.LUT R25, R25, 0xff0, RZ, 0xc0, !PT ;  /* 0x00000ff019197812 */ /* 0x000fe400078ec0ff */
[----:B------:R-:W-:Y:S01]  /*0330*/  LOP3.LUT R0, R0, 0x30, RZ, 0xc0, !PT ;  /* 0x0000003000007812 */ /* 0x000fe200078ec0ff */
[----:B01----:R-:W-:-:S06]  /*0340*/  UPRMT UR4, UR5, 0x654, UR4 ;  /* 0x0000065405047896 */ /* 0x003fcc0008000004 */
[----:B------:R-:W-:Y:S02]  /*0350*/  IADD3 R32, R25, UR4, R0 ;  /* 0x0000000419207c10 */ /* 0x000fe4000fffe000 */
[----:B------:R-:W-:-:S04]  /*0360*/  LOP3.LUT R23, R21, 0xff, RZ, 0xc0, !PT ;  /* 0x000000ff15177812 */ /* 0x000fc800078ec0ff */
[----:B------:R-:W-:Y:S02]  /*0370*/  LEA R20, R23, UR4, 0x2 ;  /* 0x0000000417147c11 */ /* 0x000fe4000f8e10ff */
[----:B------:R-:W-:-:S04]  /*0380*/  PRMT R33, R21, 0x6540, R24 ;  /* 0x0000654015217816 */ /* 0x000fc80000000018 */
[C---:B------:R-:W-:Y:S01]  /*0390*/  ISETP.GE.AND P0, PT, R33.reuse, 0x300, PT ;  /* 0x000003002100780c */ /* 0x040fe20003f06270 */
[----:B--2---:R0:W-:Y:S01]  /*03a0*/  STS.128 [R32], R8 ;  /* 0x0000000820007388 */ /* 0x0041e20000000c00 */
[----:B------:R-:W-:Y:S08]  /*03b0*/  BAR.SYNC.DEFER_BLOCKING 0x0 ;  /* 0x0000000000007b1d */ /* 0x000ff00000010000 */
[----:B0-----:R-:W0:Y:S01]  /*03c0*/  LDC.64 R8, c[0x0][0x220] ;  /* 0x00008800ff087b82 */ /* 0x001e220000000a00 */
[----:B-----5:R-:W1:Y:S04]  /*03d0*/  LDS R26, [R20] ;  /* 0x00000000141a7984 */ /* 0x020e680000000800 */
[----:B------:R-:W-:Y:S04]  /*03e0*/  LDS R27, [R20+0x410] ;  /* 0x00041000141b7984 */ /* 0x000fe80000000800 */
[----:B------:R-:W-:Y:S04]  /*03f0*/  LDS R28, [R20+0x820] ;  /* 0x00082000141c7984 */ /* 0x000fe80000000800 */
[----:B------:R-:W-:Y:S01]  /*0400*/  LDS R29, [R20+0xc30] ;  /* 0x000c3000141d7984 */ /* 0x000fe20000000800 */
[----:B------:R-:W-:Y:S06]  /*0410*/  BAR.SYNC.DEFER_BLOCKING 0x0 ;  /* 0x0000000000007b1d */ /* 0x000fec0000010000 */
[----:B----4-:R2:W-:Y:S02]  /*0420*/  STS.128 [R32], R12 ;  /* 0x0000000c20007388 */ /* 0x0105e40000000c00 */
[----:B------:R-:W-:Y:S06]  /*0430*/  BAR.SYNC.DEFER_BLOCKING 0x0 ;  /* 0x0000000000007b1d */ /* 0x000fec0000010000 */
[----:B------:R-:W-:Y:S04]  /*0440*/  LDS R30, [R20] ;  /* 0x00000000141e7984 */ /* 0x000fe80000000800 */
[----:B------:R-:W-:Y:S04]  /*0450*/  LDS R31, [R20+0x410] ;  /* 0x00041000141f7984 */ /* 0x000fe80000000800 */
[----:B------:R-:W-:Y:S04]  /*0460*/  LDS R10, [R20+0x820] ;  /* 0x00082000140a7984 */ /* 0x000fe80000000800 */
[----:B------:R-:W4:Y:S01]  /*0470*/  LDS R11, [R20+0xc30] ;  /* 0x000c3000140b7984 */ /* 0x000f220000000800 */
[----:B------:R-:W-:Y:S06]  /*0480*/  BAR.SYNC.DEFER_BLOCKING 0x0 ;  /* 0x0000000000007b1d */ /* 0x000fec0000010000 */
[----:B------:R-:W-:Y:S02]  /*0490*/  STS.128 [R32], R16 ;  /* 0x0000001020007388 */ /* 0x000fe40000000c00 */
[----:B------:R-:W-:Y:S06]  /*04a0*/  BAR.SYNC.DEFER_BLOCKING 0x0 ;  /* 0x0000000000007b1d */ /* 0x000fec0000010000 */
[----:B------:R-:W-:Y:S04]  /*04b0*/  LDS R3, [R20] ;  /* 0x0000000014037984 */ /* 0x000fe80000000800 */
[----:B------:R-:W-:Y:S04]  /*04c0*/  LDS R0, [R20+0x410] ;  /* 0x0004100014007984 */ /* 0x000fe80000000800 */
[----:B------:R-:W5:Y:S04]  /*04d0*/  LDS R2, [R20+0x820] ;  /* 0x0008200014027984 */ /* 0x000f680000000800 */
[----:B------:R-:W1:Y:S01]  /*04e0*/  LDS R14, [R20+0xc30] ;  /* 0x000c3000140e7984 */ /* 0x000e620000000800 */
[----:B------:R-:W-:Y:S01]  /*04f0*/  BAR.SYNC.DEFER_BLOCKING 0x0 ;  /* 0x0000000000007b1d */ /* 0x000fe20000010000 */
[----:B--2---:R-:W-:-:S05]  /*0500*/  IMAD.HI R12, R33, 0x2aaaaaab, RZ ;  /* 0x2aaaaaab210c7827 */ /* 0x004fca00078e02ff */
[----:B------:R-:W-:-:S04]  /*0510*/  SHF.R.U32.HI R13, RZ, 0x1f, R12 ;  /* 0x0000001fff0d7819 */ /* 0x000fc8000001160c */
[----:B------:R-:W-:Y:S01]  /*0520*/  LEA.HI R12, R12, R13, RZ, 0x1b ;  /* 0x0000000d0c0c7211 */ /* 0x000fe200078fd8ff */
[----:B---3--:R2:W-:Y:S01]  /*0530*/  STS.128 [R32], R4 ;  /* 0x0000000420007388 */ /* 0x0085e20000000c00 */
[----:B------:R-:W-:Y:S03]  /*0540*/  BAR.SYNC.DEFER_BLOCKING 0x0 ;  /* 0x0000000000007b1d */ /* 0x000fe60000010000 */
[----:B------:R-:W-:Y:S02]  /*0550*/  IMAD R33, R12, -0xc0, R33 ;  /* 0xffffff400c217824 */ /* 0x000fe400078e0221 */
[----:B------:R-:W-:Y:S02]  /*0560*/  IMAD.MOV.U32 R15, RZ, RZ, RZ ;  /* 0x000000ffff0f7224 */ /* 0x000fe400078e00ff */
[----:B0-----:R-:W-:Y:S01]  /*0570*/  IMAD.WIDE R8, R33, 0x4, R8 ;  /* 0x0000000421087825 */ /* 0x001fe200078e0208 */
[----:B------:R-:W0:Y:S08]  /*0580*/  LDC.64 R12, c[0x0][0x218] ;  /* 0x00008600ff0c7b82 */ /* 0x000e300000000a00 */
[----:B--2---:R-:W2:Y:S08]  /*0590*/  LDC.64 R6, c[0x0][0x228] ;  /* 0x00008a00ff067b82 */ /* 0x004eb00000000a00 */
[----:B------:R-:W3:Y:S01]  /*05a0*/  LDC.64 R4, c[0x0][0x230] ;  /* 0x00008c00ff047b82 */ /* 0x000ee20000000a00 */
[----:B------:R0:W4:Y:S01]  /*05b0*/  @!P0 LDG.E.EL R15, desc[UR6][R8.64] ;  /* 0x00000006080f8981 */ /* 0x000122000c2e1900 */
[----:B------:R-:W-:Y:S01]  /*05c0*/  IMAD.MOV.U32 R19, RZ, RZ, RZ ;  /* 0x000000ffff137224 */ /* 0x000fe200078e00ff */
[----:B------:R-:W-:-:S02]  /*05d0*/  CS2R R16, SRZ ;  /* 0x0000000000107805 */ /* 0x000fc4000001ff00 */
[----:B------:R-:W1:Y:S01]  /*05e0*/  LDS R18, [R20] ;  /* 0x0000000014127984 */ /* 0x000e620000000800 */
[----:B0-----:R-:W-:-:S05]  /*05f0*/  IMAD.WIDE R12, R33, 0x4, R12 ;  /* 0x00000004210c7825 */ /* 0x001fca00078e020c */
[----:B------:R0:W1:Y:S01]  /*0600*/  @!P0 LDG.E.EL R19, desc[UR6][R12.64] ;  /* 0x000000060c138981 */ /* 0x000062000c2e1900 */
[----:B--2---:R-:W-:-:S05]  /*0610*/  IMAD.WIDE R6, R33, 0x4, R6 ;  /* 0x0000000421067825 */ /* 0x004fca00078e0206 */
[----:B------:R-:W2:Y:S01]  /*0620*/  @!P0 LDG.E.EL R17, desc[UR6][R6.64] ;  /* 0x0000000606118981 */ /* 0x000ea2000c2e1900 */
[----:B---3--:R-:W-:-:S05]  /*0630*/  IMAD.WIDE R4, R33, 0x4, R4 ;  /* 0x0000000421047825 */ /* 0x008fca00078e0204 */
[----:B------:R3:W2:Y:S01]  /*0640*/  @!P0 LDG.E.EL R16, desc[UR6][R4.64] ;  /* 0x0000000604108981 */ /* 0x0006a2000c2e1900 */
[----:B------:R-:W-:Y:S01]  /*0650*/  IMAD.MOV.U32 R8, RZ, RZ, 0x3e800000 ;  /* 0x3e800000ff087424 */ /* 0x000fe200078e00ff */
[----:B0-----:R-:W-:-:S04]  /*0660*/  SHF.R.U32.HI R12, RZ, 0x4, R21 ;  /* 0x00000004ff0c7819 */ /* 0x001fc80000011615 */
[----:B---3--:R-:W-:Y:S02]  /*0670*/  SGXT.U32 R5, R12, 0x4 ;  /* 0x000000040c05781a */ /* 0x008fe40000000000 */
[----:B------:R-:W0:Y:S02]  /*0680*/  LDS R12, [R20+0x410] ;  /* 0x00041000140c7984 */ /* 0x000e240000000800 */
[----:B------:R-:W-:Y:S01]  /*0690*/  PRMT R24, R5, 0x6540, R24 ;  /* 0x0000654005187816 */ /* 0x000fe20000000018 */
[----:B------:R-:W3:Y:S01]  /*06a0*/  S2UR UR4, SR_CgaCtaId ;  /* 0x00000000000479c3 */ /* 0x000ee20000008800 */
[----:B------:R-:W-:Y:S01]  /*06b0*/  LOP3.LUT R21, R22, 0xf, R21, 0xf8, !PT ;  /* 0x0000000f16157812 */ /* 0x000fe200078ef815 */
[----:B------:R-:W-:Y:S02]  /*06c0*/  UMOV UR5, 0x400 ;  /* 0x0000040000057882 */ /* 0x000fe40000000000 */
[----:B---3--:R-:W-:Y:S01]  /*06d0*/  UPRMT UR4, UR4, 0x654, UR5 ;  /* 0x0000065404047896 */ /* 0x008fe20008000005 */
[----:B----4-:R-:W-:-:S04]  /*06e0*/  FADD R15, R15, 0.0010000000474974513054 ;  /* 0x3a83126f0f0f7421 */ /* 0x010fc80000000000 */
[----:B------:R-:W3:Y:S02]  /*06f0*/  MUFU.SQRT R9, R15 ;  /* 0x0000000f00097308 */ /* 0x000ee40000002000 */
[C---:B---3--:R-:W-:Y:S02]  /*0700*/  FSETP.GT.AND P0, PT, R9.reuse, 8.50705917302346158658e+37, PT ;  /* 0x7e8000000900780b */ /* 0x048fe40003f04000 */
[----:B------:R-:W-:-:S11]  /*0710*/  FSETP.GEU.AND P1, PT, R9, 1.175494350822287508e-38, PT ;  /* 0x008000000900780b */ /* 0x000fd60003f2e000 */
[----:B------:R-:W-:-:S04]  /*0720*/  @P0 FMUL R9, R9, 0.25 ;  /* 0x3e80000009090820 */ /* 0x000fc80000400000 */
[----:B------:R-:W-:Y:S01]  /*0730*/  @!P1 FMUL R9, R9, 16777216 ;  /* 0x4b80000009099820 */ /* 0x000fe20000400000 */
[----:B------:R-:W-:Y:S02]  /*0740*/  FSEL R6, R8, 1, P0 ;  /* 0x3f80000008067808 */ /* 0x000fe40000000000 */
[----:B------:R-:W3:Y:S03]  /*0750*/  LDS R8, [R20+0x820] ;  /* 0x0008200014087984 */ /* 0x000ee60000000800 */
[----:B------:R-:W4:Y:S01]  /*0760*/  MUFU.RCP R9, R9 ;  /* 0x0000000900097308 */ /* 0x000f220000001000 */
[----:B------:R-:W-:-:S04]  /*0770*/  @!P1 FMUL R6, R6, 16777216 ;  /* 0x4b80000006069820 */ /* 0x000fc80000400000 */
[----:B----4-:R-:W-:Y:S02]  /*0780*/  FMUL R4, R9, R6 ;  /* 0x0000000609047220 */ /* 0x010fe40000400000 */
[----:B------:R-:W4:Y:S01]  /*0790*/  LDS R6, [R20+0xc30] ;  /* 0x000c300014067984 */ /* 0x000f220000000800 */
[--C-:B-1----:R-:W-:Y:S01]  /*07a0*/  FADD R5, R26, -R19.reuse ;  /* 0x800000131a057221 */ /* 0x102fe20000000000 */
[--C-:B------:R-:W-:Y:S01]  /*07b0*/  FADD R35, R11, -R19.reuse ;  /* 0x800000130b237221 */ /* 0x100fe20000000000 */
[--C-:B-----5:R-:W-:Y:S01]  /*07c0*/  FADD R11, R2, -R19.reuse ;  /* 0x80000013020b7221 */ /* 0x120fe20000000000 */
[--C-:B------:R-:W-:Y:S01]  /*07d0*/  FADD R27, R27, -R19.reuse ;  /* 0x800000131b1b7221 */ /* 0x100fe20000000000 */
[--C-:B------:R-:W-:Y:S01]  /*07e0*/  FADD R15, R10, -R19.reuse ;  /* 0x800000130a0f7221 */ /* 0x100fe20000000000 */
[--C-:B------:R-:W-:Y:S01]  /*07f0*/  FADD R7, R28, -R19.reuse ;  /* 0x800000131c077221 */ /* 0x100fe20000000000 */
[--C-:B------:R-:W-:Y:S01]  /*0800*/  FADD R33, R3, -R19.reuse ;  /* 0x8000001303217221 */ /* 0x100fe20000000000 */
[----:B------:R-:W-:Y:S01]  /*0810*/  FMUL R5, R4, R5 ;  /* 0x0000000504057220 */ /* 0x000fe20000400000 */
[--C-:B------:R-:W-:Y:S01]  /*0820*/  FADD R9, R30, -R19.reuse ;  /* 0x800000131e097221 */ /* 0x100fe20000000000 */
[--C-:B------:R-:W-:Y:S01]  /*0830*/  FADD R3, R14, -R19.reuse ;  /* 0x800000130e037221 */ /* 0x100fe20000000000 */
[----:B------:R-:W-:Y:S01]  /*0840*/  FMUL R11, R4, R11 ;  /* 0x0000000b040b7220 */ /* 0x000fe20000400000 */
[--C-:B------:R-:W-:Y:S01]  /*0850*/  FADD R29, R29, -R19.reuse ;  /* 0x800000131d1d7221 */ /* 0x100fe20000000000 */
[--C-:B------:R-:W-:Y:S01]  /*0860*/  FADD R31, R31, -R19.reuse ;  /* 0x800000131f1f7221 */ /* 0x100fe20000000000 */
[--C-:B------:R-:W-:Y:S01]  /*0870*/  FADD R13, R0, -R19.reuse ;  /* 0x80000013000d7221 */ /* 0x100fe20000000000 */
[--C-:B------:R-:W-:Y:S01]  /*0880*/  FADD R18, R18, -R19.reuse ;  /* 0x8000001312127221 */ /* 0x100fe20000000000 */
[--C-:B0-----:R-:W-:Y:S01]  /*0890*/  FADD R37, R12, -R19.reuse ;  /* 0x800000130c257221 */ /* 0x101fe20000000000 */
[C---:B------:R-:W-:Y:S01]  /*08a0*/  FMUL R14, R4.reuse, R15 ;  /* 0x0000000f040e7220 */ /* 0x040fe20000400000 */
[----:B------:R-:W-:Y:S01]  /*08b0*/  FMUL R27, R4, R27 ;  /* 0x0000001b041b7220 */ /* 0x000fe20000400000 */
[--C-:B---3--:R-:W-:Y:S01]  /*08c0*/  FADD R8, R8, -R19.reuse ;  /* 0x8000001308087221 */ /* 0x108fe20000000000 */
[--C-:B--2---:R-:W-:Y:S01]  /*08d0*/  FFMA R15, R5, R17, R16.reuse ;  /* 0x00000011050f7223 */ /* 0x104fe20000000010 */
[C---:B------:R-:W-:Y:S01]  /*08e0*/  FMUL R3, R4.reuse, R3 ;  /* 0x0000000304037220 */ /* 0x040fe20000400000 */
[C---:B------:R-:W-:Y:S01]  /*08f0*/  FMUL R2, R4.reuse, R9 ;  /* 0x0000000904027220 */ /* 0x040fe20000400000 */
[-CC-:B------:R-:W-:Y:S01]  /*0900*/  FFMA R5, R11, R17.reuse, R16.reuse ;  /* 0x000000110b057223 */ /* 0x180fe20000000010 */
[----:B------:R-:W-:Y:S01]  /*0910*/  FMUL R9, R4, R8 ;  /* 0x0000000804097220 */ /* 0x000fe20000400000 */
[----:B------:R-:W-:Y:S01]  /*0920*/  LOP3.LUT R11, R24, 0xe0, RZ, 0xfc, !PT ;  /* 0x000000e0180b7812 */ /* 0x000fe200078efcff */
[----:B------:R-:W-:Y:S01]  /*0930*/  FFMA R0, R27, R17, R16 ;  /* 0x000000111b007223 */ /* 0x000fe20000000010 */
[C---:B------:R-:W-:Y:S01]  /*0940*/  FMUL R28, R4.reuse, R29 ;  /* 0x0000001d041c7220 */ /* 0x040fe20000400000 */
[----:B------:R-:W-:Y:S01]  /*0950*/  FMUL R13, R4, R13 ;  /* 0x0000000d040d7220 */ /* 0x000fe20000400000 */
[----:B----4-:R-:W-:Y:S01]  /*0960*/  FADD R19, R6, -R19 ;  /* 0x8000001306137221 */ /* 0x010fe20000000000 */
[C---:B------:R-:W-:Y:S01]  /*0970*/  FMUL R6, R4.reuse, R7 ;  /* 0x0000000704067220 */ /* 0x040fe20000400000 */
[----:B------:R-:W-:-:S03]  /*0980*/  FMUL R7, R4, R18 ;  /* 0x0000001204077220 */ /* 0x000fc60000400000 */
[-CC-:B------:R-:W-:Y:S01]  /*0990*/  FFMA R27, R6, R17.reuse, R16.reuse ;  /* 0x00000011061b7223 */ /* 0x180fe20000000010 */
[-CC-:B------:R-:W-:Y:S01]  /*09a0*/  FFMA R6, R3, R17.reuse, R16.reuse ;  /* 0x0000001103067223 */ /* 0x180fe20000000010 */
[----:B------:R-:W-:Y:S01]  /*09b0*/  FFMA R3, R9, R17, R16 ;  /* 0x0000001109037223 */ /* 0x000fe20000000010 */
[----:B------:R-:W-:-:S04]  /*09c0*/  IMAD.HI R9, R11, 0x2aaaaaab, RZ ;  /* 0x2aaaaaab0b097827 */ /* 0x000fc800078e02ff */
[C---:B------:R-:W-:Y:S01]  /*09d0*/  FMUL R33, R4.reuse, R33 ;  /* 0x0000002104217220 */ /* 0x040fe20000400000 */
[C---:B------:R-:W-:Y:S01]  /*09e0*/  FMUL R35, R4.reuse, R35 ;  /* 0x0000002304237220 */ /* 0x040fe20000400000 */
[C---:B------:R-:W-:Y:S01]  /*09f0*/  FMUL R31, R4.reuse, R31 ;  /* 0x0000001f041f7220 */ /* 0x040fe20000400000 */
[C---:B------:R-:W-:Y:S01]  /*0a00*/  FMUL R37, R4.reuse, R37 ;  /* 0x0000002504257220 */ /* 0x040fe20000400000 */
[----:B------:R-:W-:Y:S01]  /*0a10*/  FMUL R29, R4, R19 ;  /* 0x00000013041d7220 */ /* 0x000fe20000400000 */
[----:B------:R-:W-:Y:S01]  /*0a20*/  FFMA R4, R7, R17, R16 ;  /* 0x0000001107047223 */ /* 0x000fe20000000010 */
[----:B------:R-:W-:Y:S02]  /*0a30*/  SHF.R.U32.HI R22, RZ, 0x1f, R9 ;  /* 0x0000001fff167819 */ /* 0x000fe40000011609 */
[----:B------:R-:W-:Y:S02]  /*0a40*/  LOP3.LUT R7, R24, 0xd0, RZ, 0xfc, !PT ;  /* 0x000000d018077812 */ /* 0x000fe400078efcff */
[----:B------:R-:W-:-:S03]  /*0a50*/  LEA.HI.SX32 R22, R9, R22, 0x1b ;  /* 0x0000001609167211 */ /* 0x000fc600078fdaff */
[----:B------:R-:W-:-:S05]  /*0a60*/  IMAD.HI R9, R7, 0x2aaaaaab, RZ ;  /* 0x2aaaaaab07097827 */ /* 0x000fca00078e02ff */
[----:B------:R-:W-:Y:S01]  /*0a70*/  SHF.R.U32.HI R30, RZ, 0x1f, R9 ;  /* 0x0000001fff1e7819 */ /* 0x000fe20000011609 */
[----:B------:R-:W-:-:S03]  /*0a80*/  IMAD R32, R22, -0xc0, R11 ;  /* 0xffffff4016207824 */ /* 0x000fc600078e020b */
[----:B------:R-:W-:Y:S01]  /*0a90*/  LEA.HI.SX32 R30, R9, R30, 0x1b ;  /* 0x0000001e091e7211 */ /* 0x000fe200078fdaff */
[----:B------:R-:W-:Y:S01]  /*0aa0*/  IMAD R9, R32, 0x3c1, R21 ;  /* 0x000003c120097824 */ /* 0x000fe200078e0215 */
[----:B------:R-:W-:-:S03]  /*0ab0*/  ISETP.GE.AND P0, PT, R21, 0x3c1, PT ;  /* 0x000003c11500780c */ /* 0x000fc60003f06270 */
[----:B------:R-:W-:Y:S01]  /*0ac0*/  IMAD R32, R30, -0xc0, R7 ;  /* 0xffffff401e207824 */ /* 0x000fe200078e0207 */
[----:B------:R-:W-:Y:S01]  /*0ad0*/  ISETP.LT.AND P1, PT, R11, 0x300, !P0 ;  /* 0x000003000b00780c */ /* 0x000fe20004721270 */
[-CC-:B------:R-:W-:Y:S01]  /*0ae0*/  FFMA R12, R13, R17.reuse, R16.reuse ;  /* 0x000000110d0c7223 */ /* 0x180fe20000000010 */
[----:B------:R-:W-:Y:S01]  /*0af0*/  LOP3.LUT R13, R24, 0x90, RZ, 0xfc, !PT ;  /* 0x00000090180d7812 */ /* 0x000fe200078efcff */
[----:B------:R-:W-:Y:S02]  /*0b00*/  IMAD R11, R32, 0x3c1, R21 ;  /* 0x000003c1200b7824 */ /* 0x000fe400078e0215 */
[-CC-:B------:R-:W-:Y:S01]  /*0b10*/  FFMA R8, R2, R17.reuse, R16.reuse ;  /* 0x0000001102087223 */ /* 0x180fe20000000010 */
[-CC-:B------:R-:W-:Y:S01]  /*0b20*/  FFMA R28, R28, R17.reuse, R16.reuse ;  /* 0x000000111c1c7223 */ /* 0x180fe20000000010 */
[-CC-:B------:R-:W-:Y:S01]  /*0b30*/  FFMA R19, R31, R17.reuse, R16.reuse ;  /* 0x000000111f137223 */ /* 0x180fe20000000010 */
[-CC-:B------:R-:W-:Y:S01]  /*0b40*/  FFMA R14, R14, R17.reuse, R16.reuse ;  /* 0x000000110e0e7223 */ /* 0x180fe20000000010 */
[-CC-:B------:R-:W-:Y:S01]  /*0b50*/  FFMA R18, R35, R17.reuse, R16.reuse ;  /* 0x0000001123127223 */ /* 0x180fe20000000010 */
[-CC-:B------:R-:W-:Y:S01]  /*0b60*/  FFMA R10, R33, R17.reuse, R16.reuse ;  /* 0x00000011210a7223 */ /* 0x180fe20000000010 */
[----:B------:R-:W-:Y:S01]  /*0b70*/  FFMA R2, R37, R17, R16 ;  /* 0x0000001125027223 */ /* 0x000fe20000000010 */
[----:B------:R-:W-:-:S02]  /*0b80*/  IMAD R11, R30, 0x168600, R11 ;  /* 0x001686001e0b7824 */ /* 0x000fc400078e020b */
[----:B------:R-:W-:Y:S01]  /*0b90*/  FFMA R16, R29, R17, R16 ;  /* 0x000000111d107223 */ /* 0x000fe20000000010 */
[----:B------:R-:W-:Y:S01]  /*0ba0*/  LEA.HI R30, R25, UR4, RZ, 0x1e ;  /* 0x00000004191e7c11 */ /* 0x000fe2000f8ff0ff */
[----:B------:R-:W-:Y:S01]  /*0bb0*/  IMAD.HI R17, R13, 0x2aaaaaab, RZ ;  /* 0x2aaaaaab0d117827 */ /* 0x000fe200078e02ff */
[----:B------:R-:W-:Y:S01]  /*0bc0*/  P2R R26, PR, RZ, 0x2 ;  /* 0x00000002ff1a7803 */ /* 0x000fe20000000000 */
[----:B------:R-:W-:Y:S01]  /*0bd0*/  BAR.SYNC.DEFER_BLOCKING 0x0 ;  /* 0x0000000000007b1d */ /* 0x000fe20000010000 */
[----:B------:R-:W-:Y:S01]  /*0be0*/  ISETP.LT.AND P1, PT, R7, 0x300, !P0 ;  /* 0x000003000700780c */ /* 0x000fe20004721270 */
[----:B------:R-:W-:Y:S01]  /*0bf0*/  IMAD R7, R25, 0x4, R30 ;  /* 0x0000000419077824 */ /* 0x000fe200078e021e */
[----:B------:R-:W-:-:S04]  /*0c00*/  SHF.R.U32.HI R30, RZ, 0x1f, R17 ;  /* 0x0000001fff1e7819 */ /* 0x000fc80000011611 */
[----:B------:R-:W-:-:S05]  /*0c10*/  LEA.HI.SX32 R30, R17, R30, 0x1b ;  /* 0x0000001e111e7211 */ /* 0x000fca00078fdaff */
[----:B------:R-:W-:Y:S02]  /*0c20*/  IMAD R32, R30, -0xc0, R13 ;  /* 0xffffff401e207824 */ /* 0x000fe400078e020d */
[----:B------:R-:W-:Y:S02]  /*0c30*/  IMAD R9, R22, 0x168600, R9 ;  /* 0x0016860016097824 */ /* 0x000fe400078e0209 */
[----:B------:R-:W-:Y:S01]  /*0c40*/  IMAD R17, R32, 0x3c1, R21 ;  /* 0x000003c120117824 */ /* 0x000fe200078e0215 */
[----:B------:R-:W-:Y:S02]  /*0c50*/  P2R R22, PR, RZ, 0x2 ;  /* 0x00000002ff167803 */ /* 0x000fe40000000000 */
[----:B------:R-:W-:Y:S01]  /*0c60*/  ISETP.LT.AND P1, PT, R13, 0x300, !P0 ;  /* 0x000003000d00780c */ /* 0x000fe20004721270 */
[----:B------:R-:W-:Y:S01]  /*0c70*/  IMAD R13, R30, 0x168600, R17 ;  /* 0x001686001e0d7824 */ /* 0x000fe200078e0211 */
[----:B------:R-:W-:Y:S02]  /*0c80*/  FSETP.GEU.AND P2, PT, R15, RZ, PT ;  /* 0x000000ff0f00720b */ /* 0x000fe40003f4e000 */
[----:B------:R-:W-:-:S02]  /*0c90*/  LOP3.LUT R17, R24, 0x80, RZ, 0xfc, !PT ;  /* 0x0000008018117812 */ /* 0x000fc400078efcff */
[----:B------:R-:W-:-:S03]  /*0ca0*/  FSEL R34, R15, RZ, P2 ;  /* 0x000000ff0f227208 */ /* 0x000fc60001000000 */
[----:B------:R-:W-:-:S05]  /*0cb0*/  IMAD.HI R15, R17, 0x2aaaaaab, RZ ;  /* 0x2aaaaaab110f7827 */ /* 0x000fca00078e02ff */
[----:B------:R-:W-:-:S04]  /*0cc0*/  SHF.R.U32.HI R30, RZ, 0x1f, R15 ;  /* 0x0000001fff1e7819 */ /* 0x000fc8000001160f */
[----:B------:R-:W-:-:S05]  /*0cd0*/  LEA.HI.SX32 R30, R15, R30, 0x1b ;  /* 0x0000001e0f1e7211 */ /* 0x000fca00078fdaff */
[----:B------:R-:W-:Y:S01]  /*0ce0*/  IMAD R32, R30, -0xc0, R17 ;  /* 0xffffff401e207824 */ /* 0x000fe200078e0211 */
[----:B------:R-:W-:-:S03]  /*0cf0*/  FSETP.GEU.AND P3, PT, R0, RZ, PT ;  /* 0x000000ff0000720b */ /* 0x000fc60003f6e000 */
[----:B------:R-:W-:-:S04]  /*0d00*/  IMAD R15, R32, 0x3c1, R21 ;  /* 0x000003c1200f7824 */ /* 0x000fc800078e0215 */
[----:B------:R-:W-:Y:S01]  /*0d10*/  IMAD R15, R30, 0x168600, R15 ;  /* 0x001686001e0f7824 */ /* 0x000fe200078e020f */
[----:B------:R-:W-:Y:S02]  /*0d20*/  FSEL R30, R0, RZ, P3 ;  /* 0x000000ff001e7208 */ /* 0x000fe40001800000 */
[C---:B------:R-:W-:Y:S02]  /*0d30*/  FSETP.GEU.AND P3, PT, R27.reuse, RZ, PT ;  /* 0x000000ff1b00720b */ /* 0x040fe40003f6e000 */
[----:B------:R-:W-:Y:S02]  /*0d40*/  FSETP.GEU.AND P4, PT, R28, RZ, PT ;  /* 0x000000ff1c00720b */ /* 0x000fe40003f8e000 */
[----:B------:R-:W-:Y:S02]  /*0d50*/  FSEL R32, R27, RZ, P3 ;  /* 0x000000ff1b207208 */ /* 0x000fe40001800000 */
[----:B------:R-:W-:Y:S02]  /*0d60*/  FSETP.GEU.AND P3, PT, R8, RZ, PT ;  /* 0x000000ff0800720b */ /* 0x000fe40003f6e000 */
[----:B------:R-:W-:Y:S01]  /*0d70*/  LOP3.LUT R0, R24, 0xc0, RZ, 0xfc, !PT ;  /* 0x000000c018007812 */ /* 0x000fe200078efcff */
[----:B------:R0:W-:Y:S01]  /*0d80*/  STS [R7], R34 ;  /* 0x0000002207007388 */ /* 0x0001e20000000800 */
[----:B------:R-:W-:-:S02]  /*0d90*/  ISETP.LT.AND P2, PT, R17, 0x300, !P0 ;  /* 0x000003001100780c */ /* 0x000fc40004741270 */
[----:B------:R-:W-:Y:S01]  /*0da0*/  FSEL R36, R8, RZ, P3 ;  /* 0x000000ff08247208 */ /* 0x000fe20001800000 */
[----:B------:R-:W-:Y:S01]  /*0db0*/  IMAD.HI R17, R0, 0x2aaaaaab, RZ ;  /* 0x2aaaaaab00117827 */ /* 0x000fe200078e02ff */
[----:B------:R-:W-:Y:S02]  /*0dc0*/  LOP3.LUT R8, R24, 0xb0, RZ, 0xfc, !PT ;  /* 0x000000b018087812 */ /* 0x000fe400078efcff */
[----:B0-----:R-:W-:Y:S02]  /*0dd0*/  FSEL R34, R28, RZ, P4 ;  /* 0x000000ff1c227208 */ /* 0x001fe40002000000 */
[C---:B------:R-:W-:Y:S02]  /*0de0*/  FSETP.GEU.AND P4, PT, R19.reuse, RZ, PT ;  /* 0x000000ff1300720b */ /* 0x040fe40003f8e000 */
[----:B------:R-:W-:Y:S02]  /*0df0*/  LOP3.LUT R25, R24, 0x70, RZ, 0xfc, !PT ;  /* 0x0000007018197812 */ /* 0x000fe400078efcff */
[----:B------:R-:W-:Y:S01]  /*0e00*/  FSEL R29, R19, RZ, P4 ;  /* 0x000000ff131d7208 */ /* 0x000fe20002000000 */
[----:B------:R-:W-:Y:S01]  /*0e10*/  IMAD.HI R19, R8, 0x2aaaaaab, RZ ;  /* 0x2aaaaaab08137827 */ /* 0x000fe200078e02ff */
[----:B------:R-:W-:-:S03]  /*0e20*/  SHF.R.U32.HI R28, RZ, 0x1f, R17 ;  /* 0x0000001fff1c7819 */ /* 0x000fc60000011611 */
[----:B------:R-:W-:Y:S01]  /*0e30*/  IMAD.HI R27, R25, 0x2aaaaaab, RZ ;  /* 0x2aaaaaab191b7827 */ /* 0x000fe200078e02ff */
[----:B------:R-:W-:Y:S02]  /*0e40*/  LEA.HI.SX32 R17, R17, R28, 0x1b ;  /* 0x0000001c11117211 */ /* 0x000fe400078fdaff */
[----:B------:R-:W-:-:S04]  /*0e50*/  SHF.R.U32.HI R28, RZ, 0x1f, R19 ;  /* 0x0000001fff1c7819 */ /* 0x000fc80000011613 */
[----:B------:R-:W-:Y:S02]  /*0e60*/  LEA.HI.SX32 R19, R19, R28, 0x1b ;  /* 0x0000001c13137211 */ /* 0x000fe400078fdaff */
[----:B------:R-:W-:Y:S02]  /*0e70*/  SHF.R.U32.HI R28, RZ, 0x1f, R27 ;  /* 0x0000001fff1c7819 */ /* 0x000fe4000001161b */
[C---:B------:R-:W-:Y:S02]  /*0e80*/  FSETP.GEU.AND P4, PT, R14.reuse, RZ, PT ;  /* 0x000000ff0e00720b */ /* 0x040fe40003f8e000 */
[----:B------:R-:W-:Y:S01]  /*0e90*/  LEA.HI.SX32 R28, R27, R28, 0x1b ;  /* 0x0000001c1b1c7211 */ /* 0x000fe200078fdaff */
[----:B------:R0:W-:Y:S01]  /*0ea0*/  STS [R7+0x4], R30 ;  /* 0x0000041e07007388 */ /* 0x0001e20000000800 */
[----:B------:R-:W-:Y:S02]  /*0eb0*/  FSEL R14, R14, RZ, P4 ;  /* 0x000000ff0e0e7208 */ /* 0x000fe40002000000 */
[----:B------:R-:W-:-:S02]  /*0ec0*/  FSETP.GEU.AND P4, PT, R18, RZ, PT ;  /* 0x000000ff1200720b */ /* 0x000fc40003f8e000 */
[----:B------:R-:W-:Y:S01]  /*0ed0*/  ISETP.LT.AND P3, PT, R25, 0x300, !P0 ;  /* 0x000003001900780c */ /* 0x000fe20004761270 */
[----:B0-----:R-:W-:Y:S01]  /*0ee0*/  IMAD R30, R28, -0xc0, R25 ;  /* 0xffffff401c1e7824 */ /* 0x001fe200078e0219 */
[----:B------:R-:W-:Y:S02]  /*0ef0*/  FSEL R18, R18, RZ, P4 ;  /* 0x000000ff12127208 */ /* 0x000fe40002000000 */
[----:B------:R-:W-:Y:S01]  /*0f00*/  FSETP.GEU.AND P4, PT, R10, RZ, PT ;  /* 0x000000ff0a00720b */ /* 0x000fe20003f8e000 */
[----:B------:R-:W-:-:S04]  /*0f10*/  IMAD R25, R30, 0x3c1, R21 ;  /* 0x000003c11e197824 */ /* 0x000fc800078e0215 */
[----:B------:R-:W-:Y:S01]  /*0f20*/  IMAD R25, R28, 0x168600, R25 ;  /* 0x001686001c197824 */ /* 0x000fe200078e0219 */
[----:B------:R-:W-:Y:S02]  /*0f30*/  FSEL R28, R10, RZ, P4 ;  /* 0x000000ff0a1c7208 */ /* 0x000fe40002000000 */
[----:B------:R-:W-:-:S04]  /*0f40*/  FSETP.GEU.AND P4, PT, R12, RZ, PT ;  /* 0x000000ff0c00720b */ /* 0x000fc80003f8e000 */
[----:B------:R-:W-:Y:S02]  /*0f50*/  FSEL R30, R12, RZ, P4 ;  /* 0x000000ff0c1e7208 */ /* 0x000fe40002000000 */
[C---:B------:R-:W-:Y:S01]  /*0f60*/  FSETP.GEU.AND P4, PT, R5.reuse, RZ, PT ;  /* 0x000000ff0500720b */ /* 0x040fe20003f8e000 */
[----:B------:R0:W-:Y:S01]  /*0f70*/  STS [R7+0x8], R32 ;  /* 0x0000082007007388 */ /* 0x0001e20000000800 */
[C---:B------:R-:W-:Y:S02]  /*0f80*/  LOP3.LUT R12, R24.reuse, 0x60, RZ, 0xfc, !PT ;  /* 0x00000060180c7812 */ /* 0x040fe400078efcff */
[----:B------:R-:W-:Y:S01]  /*0f90*/  LOP3.LUT R10, R24, 0xa0, RZ, 0xfc, !PT ;  /* 0x000000a0180a7812 */ /* 0x000fe200078efcff */
[----:B------:R1:W-:Y:S01]  /*0fa0*/  STS [R7+0xc], R34 ;  /* 0x00000c2207007388 */ /* 0x0003e20000000800 */
[----:B0-----:R-:W-:Y:S02]  /*0fb0*/  FSEL R32, R5, RZ, P4 ;  /* 0x000000ff05207208 */ /* 0x001fe40002000000 */
[----:B------:R-:W-:Y:S01]  /*0fc0*/  FSETP.GEU.AND P4, PT, R6, RZ, PT ;  /* 0x000000ff0600720b */ /* 0x000fe20003f8e000 */
[----:B------:R0:W-:Y:S01]  /*0fd0*/  STS [R7+0x14], R29 ;  /* 0x0000141d07007388 */ /* 0x0001e20000000800 */
[----:B------:R-:W-:-:S02]  /*0fe0*/  IMAD.HI R27, R10, 0x2aaaaaab, RZ ;  /* 0x2aaaaaab0a1b7827 */ /* 0x000fc400078e02ff */
[----:B-1----:R-:W-:Y:S02]  /*0ff0*/  FSEL R34, R6, RZ, P4 ;  /* 0x000000ff06227208 */ /* 0x002fe40002000000 */
[----:B------:R-:W-:Y:S01]  /*1000*/  FSETP.GEU.AND P4, PT, R4, RZ, PT ;  /* 0x000000ff0400720b */ /* 0x000fe20003f8e000 */
[----:B0-----:R-:W-:Y:S01]  /*1010*/  IMAD.HI R29, R12, 0x2aaaaaab, RZ ;  /* 0x2aaaaaab0c1d7827 */ /* 0x001fe200078e02ff */
[----:B------:R0:W-:Y:S02]  /*1020*/  STS [R7+0x18], R14 ;  /* 0x0000180e07007388 */ /* 0x0001e40000000800 */
[----:B------:R-:W-:Y:S02]  /*1030*/  FSEL R4, R4, RZ, P4 ;  /* 0x000000ff04047208 */ /* 0x000fe40002000000 */
[----:B------:R-:W-:Y:S02]  /*1040*/  FSETP.GEU.AND P4, PT, R2, RZ, PT ;  /* 0x000000ff0200720b */ /* 0x000fe40003f8e000 */
[----:B------:R-:W-:-:S02]  /*1050*/  SHF.R.U32.HI R6, RZ, 0x1f, R29 ;  /* 0x0000001fff067819 */ /* 0x000fc4000001161d */
[----:B0-----:R-:W-:Y:S02]  /*1060*/  SHF.R.U32.HI R14, RZ, 0x1f, R27 ;  /* 0x0000001fff0e7819 */ /* 0x001fe4000001161b */
[----:B------:R-:W-:Y:S02]  /*1070*/  LEA.HI.SX32 R29, R29, R6, 0x1b ;  /* 0x000000061d1d7211 */ /* 0x000fe400078fdaff */
[----:B------:R-:W-:Y:S02]  /*1080*/  LEA.HI.SX32 R27, R27, R14, 0x1b ;  /* 0x0000000e1b1b7211 */ /* 0x000fe400078fdaff */
[----:B------:R-:W-:Y:S02]  /*1090*/  FSEL R6, R2, RZ, P4 ;  /* 0x000000ff02067208 */ /* 0x000fe40002000000 */
[----:B------:R-:W-:Y:S02]  /*10a0*/  LOP3.LUT R14, R24, 0x50, RZ, 0xfc, !PT ;  /* 0x00000050180e7812 */ /* 0x000fe400078efcff */
[----:B------:R-:W-:Y:S01]  /*10b0*/  FSETP.GEU.AND P4, PT, R3, RZ, PT ;  /* 0x000000ff0300720b */ /* 0x000fe20003f8e000 */
[----:B------:R0:W-:Y:S02]  /*10c0*/  STS [R7+0x20], R28 ;  /* 0x0000201c07007388 */ /* 0x0001e40000000800 */
[----:B------:R-:W-:-:S02]  /*10d0*/  IMAD.HI R31, R14, 0x2aaaaaab, RZ ;  /* 0x2aaaaaab0e1f7827 */ /* 0x000fc400078e02ff */
[----:B------:R1:W-:Y:S01]  /*10e0*/  STS [R7+0x1c], R18 ;  /* 0x00001c1207007388 */ /* 0x0003e20000000800 */
[----:B0-----:R-:W-:Y:S02]  /*10f0*/  FSEL R28, R3, RZ, P4 ;  /* 0x000000ff031c7208 */ /* 0x001fe40002000000 */
[----:B------:R-:W-:Y:S02]  /*1100*/  FSETP.GEU.AND P4, PT, R16, RZ, PT ;  /* 0x000000ff1000720b */ /* 0x000fe40003f8e000 */
[----:B-1----:R-:W-:Y:S01]  /*1110*/  LOP3.LUT R18, R24, 0x40, RZ, 0xfc, !PT ;  /* 0x0000004018127812 */ /* 0x002fe200078efcff */
[----:B------:R0:W-:Y:S01]  /*1120*/  STS [R7+0x24], R30 ;  /* 0x0000241e07007388 */ /* 0x0001e20000000800 */
[----:B------:R-:W-:-:S03]  /*1130*/  SHF.R.U32.HI R2, RZ, 0x1f, R31 ;  /* 0x0000001fff027819 */ /* 0x000fc6000001161f */
[----:B------:R-:W-:Y:S01]  /*1140*/  IMAD.HI R33, R18, 0x2aaaaaab, RZ ;  /* 0x2aaaaaab12217827 */ /* 0x000fe200078e02ff */
[----:B------:R1:W-:Y:S01]  /*1150*/  STS [R7+0x30], R4 ;  /* 0x0000300407007388 */ /* 0x0003e20000000800 */
[----:B0-----:R-:W-:Y:S02]  /*1160*/  FSEL R30, R16, RZ, P4 ;  /* 0x000000ff101e7208 */ /* 0x001fe40002000000 */
[C---:B------:R-:W-:Y:S02]  /*1170*/  LOP3.LUT R16, R24.reuse, 0x30, RZ, 0xfc, !PT ;  /* 0x0000003018107812 */ /* 0x040fe400078efcff */
[----:B------:R-:W-:Y:S02]  /*1180*/  LEA.HI.SX32 R31, R31, R2, 0x1b ;  /* 0x000000021f1f7211 */ /* 0x000fe400078fdaff */
[----:B------:R-:W-:Y:S01]  /*1190*/  LOP3.LUT R2, R24, 0x20, RZ, 0xfc, !PT ;  /* 0x0000002018027812 */ /* 0x000fe200078efcff */
[----:B------:R-:W-:Y:S01]  /*11a0*/  IMAD.HI R35, R16, 0x2aaaaaab, RZ ;  /* 0x2aaaaaab10237827 */ /* 0x000fe200078e02ff */
[----:B-1----:R-:W-:-:S03]  /*11b0*/  SHF.R.U32.HI R4, RZ, 0x1f, R33 ;  /* 0x0000001fff047819 */ /* 0x002fc60000011621 */
[----:B------:R-:W-:Y:S01]  /*11c0*/  IMAD.HI R3, R2, 0x2aaaaaab, RZ ;  /* 0x2aaaaaab02037827 */ /* 0x000fe200078e02ff */
[----:B------:R-:W-:Y:S02]  /*11d0*/  LEA.HI.SX32 R33, R33, R4, 0x1b ;  /* 0x0000000421217211 */ /* 0x000fe400078fdaff */
[----:B------:R-:W-:-:S04]  /*11e0*/  SHF.R.U32.HI R4, RZ, 0x1f, R35 ;  /* 0x0000001fff047819 */ /* 0x000fc80000011623 */
[----:B------:R-:W-:Y:S02]  /*11f0*/  LEA.HI.SX32 R35, R35, R4, 0x1b ;  /* 0x0000000423237211 */ /* 0x000fe400078fdaff */
[----:B------:R-:W-:-:S04]  /*1200*/  SHF.R.U32.HI R4, RZ, 0x1f, R3 ;  /* 0x0000001fff047819 */ /* 0x000fc80000011603 */
[----:B------:R-:W-:Y:S02]  /*1210*/  LEA.HI.SX32 R3, R3, R4, 0x1b ;  /* 0x0000000403037211 */ /* 0x000fe400078fdaff */
[----:B------:R-:W-:-:S03]  /*1220*/  ISETP.LT.AND P4, PT, R2, 0x300, !P0 ;  /* 0x000003000200780c */ /* 0x000fc60004781270 */
[----:B------:R-:W-:Y:S01]  /*1230*/  IMAD R4, R3, -0xc0, R2 ;  /* 0xffffff4003047824 */ /* 0x000fe200078e0202 */
[----:B------:R-:W-:-:S03]  /*1240*/  LOP3.LUT R2, R24, 0x10, RZ, 0xfc, !PT ;  /* 0x0000001018027812 */ /* 0x000fc600078efcff */
[----:B------:R-:W-:-:S04]  /*1250*/  IMAD R4, R4, 0x3c1, R21 ;  /* 0x000003c104047824 */ /* 0x000fc800078e0215 */
[----:B------:R-:W-:Y:S02]  /*1260*/  IMAD R37, R3, 0x168600, R4 ;  /* 0x0016860003257824 */ /* 0x000fe400078e0204 */
[----:B------:R-:W-:-:S05]  /*1270*/  IMAD.HI R3, R2, 0x2aaaaaab, RZ ;  /* 0x2aaaaaab02037827 */ /* 0x000fca00078e02ff */
[----:B------:R-:W-:-:S04]  /*1280*/  SHF.R.U32.HI R4, RZ, 0x1f, R3 ;  /* 0x0000001fff047819 */ /* 0x000fc80000011603 */
[----:B------:R-:W-:Y:S02]  /*1290*/  LEA.HI.SX32 R3, R3, R4, 0x1b ;  /* 0x0000000403037211 */ /* 0x000fe400078fdaff */
[----:B------:R-:W-:-:S03]  /*12a0*/  ISETP.LT.AND P5, PT, R2, 0x300, !P0 ;  /* 0x000003000200780c */ /* 0x000fc600047a1270 */
[C---:B------:R-:W-:Y:S02]  /*12b0*/  IMAD R4, R3.reuse, -0xc0, R2 ;  /* 0xffffff4003047824 */ /* 0x040fe400078e0202 */
[----:B------:R-:W-:Y:S01]  /*12c0*/  IMAD.HI R2, R24, 0x2aaaaaab, RZ ;  /* 0x2aaaaaab18027827 */ /* 0x000fe200078e02ff */
[----:B------:R-:W-:Y:S03]  /*12d0*/  STS [R7+0x10], R36 ;  /* 0x0000102407007388 */ /* 0x000fe60000000800 */
[----:B------:R-:W-:Y:S01]  /*12e0*/  IMAD R4, R4, 0x3c1, R21 ;  /* 0x000003c104047824 */ /* 0x000fe200078e0215 */
[----:B------:R-:W-:Y:S04]  /*12f0*/  STS [R7+0x28], R32 ;  /* 0x0000282007007388 */ /* 0x000fe80000000800 */
[----:B------:R-:W-:Y:S04]  /*1300*/  STS [R7+0x2c], R34 ;  /* 0x00002c2207007388 */ /* 0x000fe80000000800 */
[----:B------:R-:W-:Y:S04]  /*1310*/  STS [R7+0x34], R6 ;  /* 0x0000340607007388 */ /* 0x000fe80000000800 */
[----:B------:R-:W-:Y:S04]  /*1320*/  STS [R7+0x38], R28 ;  /* 0x0000381c07007388 */ /* 0x000fe80000000800 */
[----:B------:R0:W-:Y:S02]  /*1330*/  STS [R7+0x3c], R30 ;  /* 0x00003c1e07007388 */ /* 0x0001e40000000800 */
[----:B0-----:R-:W-:Y:S01]  /*1340*/  IMAD R7, R3, 0x168600, R4 ;  /* 0x0016860003077824 */ /* 0x001fe200078e0204 */
[----:B------:R-:W-:-:S04]  /*1350*/  SHF.R.U32.HI R3, RZ, 0x1f, R2 ;  /* 0x0000001fff037819 */ /* 0x000fc80000011602 */
[----:B------:R-:W-:-:S05]  /*1360*/  LEA.HI.SX32 R3, R2, R3, 0x1b ;  /* 0x0000000302037211 */ /* 0x000fca00078fdaff */
[----:B------:R-:W-:-:S04]  /*1370*/  IMAD R2, R3, -0xc0, R24 ;  /* 0xffffff4003027824 */ /* 0x000fc800078e0218 */
[----:B------:R-:W-:-:S04]  /*1380*/  IMAD R2, R2, 0x3c1, R21 ;  /* 0x000003c102027824 */ /* 0x000fc800078e0215 */
[----:B------:R-:W-:Y:S02]  /*1390*/  IMAD R5, R3, 0x168600, R2 ;  /* 0x0016860003057824 */ /* 0x000fe400078e0202 */
[----:B------:R-:W0:Y:S02]  /*13a0*/  S2R R2, SR_TID.X ;  /* 0x0000000000027919 */ /* 0x000e240000002100 */
[----:B0-----:R-:W-:-:S04]  /*13b0*/  SHF.R.U32.HI R2, RZ, 0x2, R2 ;  /* 0x00000002ff027819 */ /* 0x001fc80000011602 */
[----:B------:R-:W-:-:S05]  /*13c0*/  LOP3.LUT R3, R2, 0x3c, RZ, 0xc0, !PT ;  /* 0x0000003c02037812 */ /* 0x000fca00078ec0ff */
[----:B------:R-:W-:Y:S01]  /*13d0*/  IMAD.IADD R28, R20, 0x1, R3 ;  /* 0x00000001141c7824 */ /* 0x000fe200078e0203 */
[----:B------:R-:W-:Y:S08]  /*13e0*/  BAR.SYNC.DEFER_BLOCKING 0x0 ;  /* 0x0000000000007b1d */ /* 0x000ff00000010000 */
[----:B------:R-:W0:Y:S01]  /*13f0*/  LDC.64 R2, c[0x0][0x238] ;  /* 0x00008e00ff027b82 */ /* 0x000e220000000a00 */
[----:B------:R-:W1:Y:S01]  /*1400*/  LDS R28, [R28] ;  /* 0x000000001c1c7984 */ /* 0x000e620000000800 */
[----:B------:R-:W-:-:S02]  /*1410*/  ISETP.LT.AND P6, PT, R24, 0x300, !P0 ;  /* 0x000003001800780c */ /* 0x000fc400047c1270 */
[----:B------:R-:W-:-:S04]  /*1420*/  LOP3.LUT R6, R23, 0x100, RZ, 0xfc, !PT ;  /* 0x0000010017067812 */ /* 0x000fc800078efcff */
[----:B------:R-:W-:Y:S01]  /*1430*/  SHF.R.U32.HI R6, RZ, 0x2, R6 ;  /* 0x00000002ff067819 */ /* 0x000fe20000011606 */
[----:B0-----:R-:W-:-:S03]  /*1440*/  IMAD.WIDE R4, R5, 0x4, R2 ;  /* 0x0000000405047825 */ /* 0x001fc600078e0202 */
[----:B------:R-:W-:-:S03]  /*1450*/  LOP3.LUT R6, R6, 0x7c, RZ, 0xc0, !PT ;  /* 0x0000007c06067812 */ /* 0x000fc600078ec0ff */
[----:B-1----:R-:W-:Y:S01]  /*1460*/  @P6 STG.E desc[UR6][R4.64], R28 ;  /* 0x0000001c04006986 */ /* 0x002fe2000c101906 */
[----:B------:R-:W-:Y:S01]  /*1470*/  ISETP.NE.AND P6, PT, R26, RZ, PT ;  /* 0x000000ff1a00720c */ /* 0x000fe20003fc5270 */
[----:B------:R-:W-:-:S06]  /*1480*/  IMAD.IADD R26, R20, 0x1, R6 ;  /* 0x00000001141a7824 */ /* 0x000fcc00078e0206 */
[----:B------:R-:W0:Y:S01]  /*1490*/  LDS R26, [R26+0x400] ;  /* 0x000400001a1a7984 */ /* 0x000e220000000800 */
[----:B------:R-:W-:-:S05]  /*14a0*/  IMAD.WIDE R6, R7, 0x4, R2 ;  /* 0x0000000407067825 */ /* 0x000fca00078e0202 */
[----:B0-----:R0:W-:Y:S01]  /*14b0*/  @P5 STG.E desc[UR6][R6.64], R26 ;  /* 0x0000001a06005986 */ /* 0x0011e2000c101906 */
[----:B------:R-:W-:Y:S02]  /*14c0*/  ISETP.NE.AND P5, PT, R22, RZ, PT ;  /* 0x000000ff1600720c */ /* 0x000fe40003fa5270 */
[----:B------:R-:W-:-:S04]  /*14d0*/  LOP3.LUT R22, R23, 0x200, RZ, 0xfc, !PT ;  /* 0x0000020017167812 */ /* 0x000fc800078efcff */
[----:B------:R-:W-:-:S04]  /*14e0*/  SHF.R.U32.HI R22, RZ, 0x2, R22 ;  /* 0x00000002ff167819 */ /* 0x000fc80000011616 */
[----:B------:R-:W-:-:S05]  /*14f0*/  LOP3.LUT R22, R22, 0xbc, RZ, 0xc0, !PT ;  /* 0x000000bc16167812 */ /* 0x000fca00078ec0ff */
[----:B------:R-:W-:-:S06]  /*1500*/  IMAD.IADD R22, R20, 0x1, R22 ;  /* 0x0000000114167824 */ /* 0x000fcc00078e0216 */
[----:B------:R-:W1:Y:S01]  /*1510*/  LDS R22, [R22+0x800] ;  /* 0x0008000016167984 */ /* 0x000e620000000800 */
[----:B------:R-:W-:Y:S01]  /*1520*/  IMAD.WIDE R4, R37, 0x4, R2 ;  /* 0x0000000425047825 */ /* 0x000fe200078e0202 */
[----:B0-----:R-:W-:-:S04]  /*1530*/  LOP3.LUT R6, R23, 0x300, RZ, 0xfc, !PT ;  /* 0x0000030017067812 */ /* 0x001fc800078efcff */
[----:B------:R-:W-:Y:S01]  /*1540*/  SHF.R.U32.HI R6, RZ, 0x2, R6 ;  /* 0x00000002ff067819 */ /* 0x000fe20000011606 */
[----:B-1----:R0:W-:Y:S01]  /*1550*/  @P4 STG.E desc[UR6][R4.64], R22 ;  /* 0x0000001604004986 */ /* 0x0021e2000c101906 */
[----:B------:R-:W-:Y:S01]  /*1560*/  ISETP.LT.AND P4, PT, R16, 0x300, !P0 ;  /* 0x000003001000780c */ /* 0x000fe20004781270 */
[----:B------:R-:W-:-:S04]  /*1570*/  IMAD R16, R35, -0xc0, R16 ;  /* 0xffffff4023107824 */ /* 0x000fc800078e0210 */
[----:B------:R-:W-:-:S04]  /*1580*/  IMAD R16, R16, 0x3c1, R21 ;  /* 0x000003c110107824 */ /* 0x000fc800078e0215 */
[----:B------:R-:W-:Y:S01]  /*1590*/  IMAD R7, R35, 0x168600, R16 ;  /* 0x0016860023077824 */ /* 0x000fe200078e0210 */
        /* <DEDUP_REMOVED lines=34> */
[----:B------:R-:W-:-:S05]  /*17c0*/  IMAD.IADD R12, R20, 0x1, R29 ;  /* 0x00000001140c7824 */ /* 0x000fca00078e021d */
[----:B------:R1:W2:Y:S01]  /*17d0*/  LDS R33, [R12+0x1800] ;  /* 0x001800000c217984 */ /* 0x0002a20000000800 */
[C---:B------:R-:W-:Y:S02]  /*17e0*/  LOP3.LUT R4, R23.reuse, 0x700, RZ, 0xfc, !PT ;  /* 0x0000070017047812 */ /* 0x040fe400078efcff */
[----:B0-----:R-:W-:Y:S02]  /*17f0*/  LOP3.LUT R6, R23, 0x800, RZ, 0xfc, !PT ;  /* 0x0000080017067812 */ /* 0x001fe400078efcff */
[----:B------:R-:W-:Y:S02]  /*1800*/  SHF.R.U32.HI R4, RZ, 0x2, R4 ;  /* 0x00000002ff047819 */ /* 0x000fe40000011604 */
[----:B------:R-:W-:Y:S02]  /*1810*/  SHF.R.U32.HI R6, RZ, 0x2, R6 ;  /* 0x00000002ff067819 */ /* 0x000fe40000011606 */
[----:B------:R-:W-:Y:S02]  /*1820*/  LOP3.LUT R7, R4, 0x1fc, RZ, 0xc0, !PT ;  /* 0x000001fc04077812 */ /* 0x000fe400078ec0ff */
[----:B------:R-:W-:-:S03]  /*1830*/  LOP3.LUT R31, R6, 0x23c, RZ, 0xc0, !PT ;  /* 0x0000023c061f7812 */ /* 0x000fc600078ec0ff */
[C---:B------:R-:W-:Y:S02]  /*1840*/  IMAD.IADD R7, R20.reuse, 0x1, R7 ;  /* 0x0000000114077824 */ /* 0x040fe400078e0207 */
[----:B------:R-:W-:Y:S01]  /*1850*/  IMAD.IADD R31, R20, 0x1, R31 ;  /* 0x00000001141f7824 */ /* 0x000fe200078e021f */
[----:B------:R-:W-:Y:S02]  /*1860*/  LOP3.LUT R6, R23, 0x900, RZ, 0xfc, !PT ;  /* 0x0000090017067812 */ /* 0x000fe400078efcff */
[----:B------:R0:W3:Y:S01]  /*1870*/  LDS R29, [R7+0x1c00] ;  /* 0x001c0000071d7984 */ /* 0x0000e20000000800 */
[----:B------:R-:W-:-:S03]  /*1880*/  IMAD.WIDE R4, R5, 0x4, R2 ;  /* 0x0000000405047825 */ /* 0x000fc600078e0202 */
[----:B------:R-:W4:Y:S01]  /*1890*/  LDS R31, [R31+0x2000] ;  /* 0x002000001f1f7984 */ /* 0x000f220000000800 */
[C---:B-1----:R-:W-:Y:S02]  /*18a0*/  LOP3.LUT R12, R23.reuse, 0xa00, RZ, 0xfc, !PT ;  /* 0x00000a00170c7812 */ /* 0x042fe400078efcff */
[----:B------:R-:W-:Y:S02]  /*18b0*/  SHF.R.U32.HI R6, RZ, 0x2, R6 ;  /* 0x00000002ff067819 */ /* 0x000fe40000011606 */
[C---:B------:R-:W-:Y:S02]  /*18c0*/  LOP3.LUT R14, R23.reuse, 0xb00, RZ, 0xfc, !PT ;  /* 0x00000b00170e7812 */ /* 0x040fe400078efcff */
[C---:B------:R-:W-:Y:S02]  /*18d0*/  LOP3.LUT R16, R23.reuse, 0xc00, RZ, 0xfc, !PT ;  /* 0x00000c0017107812 */ /* 0x040fe400078efcff */
[----:B------:R-:W-:Y:S02]  /*18e0*/  LOP3.LUT R18, R23, 0xd00, RZ, 0xfc, !PT ;  /* 0x00000d0017127812 */ /* 0x000fe400078efcff */
[----:B------:R-:W-:-:S02]  /*18f0*/  SHF.R.U32.HI R12, RZ, 0x2, R12 ;  /* 0x00000002ff0c7819 */ /* 0x000fc4000001160c */
[----:B------:R-:W-:Y:S01]  /*1900*/  SHF.R.U32.HI R14, RZ, 0x2, R14 ;  /* 0x00000002ff0e7819 */ /* 0x000fe2000001160e */
[----:B--2---:R1:W-:Y:S01]  /*1910*/  @P4 STG.E desc[UR6][R4.64], R33 ;  /* 0x0000002104004986 */ /* 0x0043e2000c101906 */
[----:B------:R-:W-:Y:S02]  /*1920*/  SHF.R.U32.HI R16, RZ, 0x2, R16 ;  /* 0x00000002ff107819 */ /* 0x000fe40000011610 */
[----:B------:R-:W-:Y:S02]  /*1930*/  SHF.R.U32.HI R18, RZ, 0x2, R18 ;  /* 0x00000002ff127819 */ /* 0x000fe40000011612 */
[----:B0-----:R-:W-:Y:S02]  /*1940*/  LOP3.LUT R7, R12, 0x2bc, RZ, 0xc0, !PT ;  /* 0x000002bc0c077812 */ /* 0x001fe400078ec0ff */
[----:B-1----:R-:W-:Y:S02]  /*1950*/  LOP3.LUT R4, R23, 0xe00, RZ, 0xfc, !PT ;  /* 0x00000e0017047812 */ /* 0x002fe400078efcff */
[----:B------:R-:W-:-:S02]  /*1960*/  LOP3.LUT R5, R6, 0x27c, RZ, 0xc0, !PT ;  /* 0x0000027c06057812 */ /* 0x000fc400078ec0ff */
[----:B------:R-:W-:Y:S02]  /*1970*/  SHF.R.U32.HI R4, RZ, 0x2, R4 ;  /* 0x00000002ff047819 */ /* 0x000fe40000011604 */
[----:B------:R-:W-:Y:S01]  /*1980*/  LOP3.LUT R33, R14, 0x2fc, RZ, 0xc0, !PT ;  /* 0x000002fc0e217812 */ /* 0x000fe200078ec0ff */
[----:B------:R-:W-:Y:S01]  /*1990*/  IMAD.IADD R26, R20, 0x1, R5 ;  /* 0x00000001141a7824 */ /* 0x000fe200078e0205 */
[----:B------:R-:W-:Y:S02]  /*19a0*/  LOP3.LUT R5, R16, 0x33c, RZ, 0xc0, !PT ;  /* 0x0000033c10057812 */ /* 0x000fe400078ec0ff */
[----:B------:R-:W-:Y:S01]  /*19b0*/  LOP3.LUT R35, R18, 0x37c, RZ, 0xc0, !PT ;  /* 0x0000037c12237812 */ /* 0x000fe200078ec0ff */
[----:B------:R-:W-:Y:S01]  /*19c0*/  IMAD.IADD R22, R20, 0x1, R7 ;  /* 0x0000000114167824 */ /* 0x000fe200078e0207 */
[----:B------:R-:W-:Y:S01]  /*19d0*/  LOP3.LUT R37, R4, 0x3bc, RZ, 0xc0, !PT ;  /* 0x000003bc04257812 */ /* 0x000fe200078ec0ff */
[C---:B------:R-:W-:Y:S01]  /*19e0*/  IMAD.IADD R18, R20.reuse, 0x1, R33 ;  /* 0x0000000114127824 */ /* 0x040fe200078e0221 */
[----:B------:R-:W0:Y:S01]  /*19f0*/  LDS R26, [R26+0x2400] ;  /* 0x002400001a1a7984 */ /* 0x000e220000000800 */
[----:B------:R-:W-:-:S02]  /*1a00*/  IMAD.IADD R16, R20, 0x1, R5 ;  /* 0x0000000114107824 */ /* 0x000fc400078e0205 */
[C---:B------:R-:W-:Y:S01]  /*1a10*/  IMAD.IADD R14, R20.reuse, 0x1, R35 ;  /* 0x00000001140e7824 */ /* 0x040fe200078e0223 */
[----:B------:R-:W1:Y:S01]  /*1a20*/  LDS R22, [R22+0x2800] ;  /* 0x0028000016167984 */ /* 0x000e620000000800 */
[----:B------:R-:W-:-:S03]  /*1a30*/  IMAD.IADD R12, R20, 0x1, R37 ;  /* 0x00000001140c7824 */ /* 0x000fc600078e0225 */
[----:B------:R-:W2:Y:S04]  /*1a40*/  LDS R18, [R18+0x2c00] ;  /* 0x002c000012127984 */ /* 0x000ea80000000800 */
[----:B------:R-:W5:Y:S04]  /*1a50*/  LDS R16, [R16+0x3000] ;  /* 0x0030000010107984 */ /* 0x000f680000000800 */
[----:B------:R-:W0:Y:S04]  /*1a60*/  LDS R14, [R14+0x3400] ;  /* 0x003400000e0e7984 */ /* 0x000e280000000800 */
[----:B------:R-:W1:Y:S01]  /*1a70*/  LDS R12, [R12+0x3800] ;  /* 0x003800000c0c7984 */ /* 0x000e620000000800 */
[----:B------:R-:W-:-:S04]  /*1a80*/  IMAD.WIDE R4, R25, 0x4, R2 ;  /* 0x0000000419047825 */ /* 0x000fc800078e0202 */
[----:B------:R-:W-:Y:S01]  /*1a90*/  IMAD.WIDE R6, R15, 0x4, R2 ;  /* 0x000000040f067825 */ /* 0x000fe200078e0202 */
[----:B---3--:R3:W-:Y:S04]  /*1aa0*/  @P3 STG.E desc[UR6][R4.64], R29 ;  /* 0x0000001d04003986 */ /* 0x0087e8000c101906 */
[----:B----4-:R4:W-:Y:S01]  /*1ab0*/  @P2 STG.E desc[UR6][R6.64], R31 ;  /* 0x0000001f06002986 */ /* 0x0109e2000c101906 */
[----:B------:R-:W-:Y:S01]  /*1ac0*/  ISETP.LT.AND P2, PT, R0, 0x300, !P0 ;  /* 0x000003000000780c */ /* 0x000fe20004741270 */
[----:B------:R-:W-:Y:S01]  /*1ad0*/  IMAD R0, R17, -0xc0, R0 ;  /* 0xffffff4011007824 */ /* 0x000fe200078e0200 */
[----:B------:R-:W-:Y:S01]  /*1ae0*/  ISETP.LT.AND P4, PT, R10, 0x300, !P0 ;  /* 0x000003000a00780c */ /* 0x000fe20004781270 */
[----:B------:R-:W-:Y:S01]  /*1af0*/  IMAD R10, R27, -0xc0, R10 ;  /* 0xffffff401b0a7824 */ /* 0x000fe200078e020a */
[----:B------:R-:W-:Y:S01]  /*1b00*/  ISETP.LT.AND P3, PT, R8, 0x300, !P0 ;  /* 0x000003000800780c */ /* 0x000fe20004761270 */
[----:B------:R-:W-:-:S02]  /*1b10*/  IMAD R0, R0, 0x3c1, R21 ;  /* 0x000003c100007824 */ /* 0x000fc400078e0215 */
[----:B------:R-:W-:Y:S02]  /*1b20*/  IMAD R8, R19, -0xc0, R8 ;  /* 0xffffff4013087824 */ /* 0x000fe400078e0208 */
[--C-:B------:R-:W-:Y:S02]  /*1b30*/  IMAD R10, R10, 0x3c1, R21.reuse ;  /* 0x000003c10a0a7824 */ /* 0x100fe400078e0215 */
[----:B---3--:R-:W-:Y:S01]  /*1b40*/  IMAD R29, R17, 0x168600, R0 ;  /* 0x00168600111d7824 */ /* 0x008fe200078e0200 */
[----:B------:R-:W-:Y:S01]  /*1b50*/  LOP3.LUT R0, R24, 0xf0, RZ, 0xfc, !PT ;  /* 0x000000f018007812 */ /* 0x000fe200078efcff */
[----:B------:R-:W-:Y:S02]  /*1b60*/  IMAD R8, R8, 0x3c1, R21 ;  /* 0x000003c108087824 */ /* 0x000fe400078e0215 */
[----:B----4-:R-:W-:Y:S01]  /*1b70*/  IMAD R7, R27, 0x168600, R10 ;  /* 0x001686001b077824 */ /* 0x010fe200078e020a */
[----:B------:R-:W-:Y:S01]  /*1b80*/  ISETP.LT.AND P0, PT, R0, 0x300, !P0 ;  /* 0x000003000000780c */ /* 0x000fe20004701270 */
[----:B------:R-:W-:Y:S01]  /*1b90*/  IMAD R25, R19, 0x168600, R8 ;  /* 0x0016860013197824 */ /* 0x000fe200078e0208 */
[----:B------:R-:W-:Y:S01]  /*1ba0*/  LOP3.LUT R23, R23, 0xf00, RZ, 0xfc, !PT ;  /* 0x00000f0017177812 */ /* 0x000fe200078efcff */
[----:B------:R-:W-:-:S04]  /*1bb0*/  IMAD.WIDE R4, R13, 0x4, R2 ;  /* 0x000000040d047825 */ /* 0x000fc800078e0202 */
[----:B------:R-:W-:Y:S01]  /*1bc0*/  IMAD.WIDE R6, R7, 0x4, R2 ;  /* 0x0000000407067825 */ /* 0x000fe200078e0202 */
[----:B------:R-:W-:-:S03]  /*1bd0*/  SHF.R.U32.HI R23, RZ, 0x2, R23 ;  /* 0x00000002ff177819 */ /* 0x000fc60000011617 */
[--C-:B------:R-:W-:Y:S01]  /*1be0*/  IMAD.WIDE R24, R25, 0x4, R2.reuse ;  /* 0x0000000419187825 */ /* 0x100fe200078e0202 */
[----:B0-----:R0:W-:Y:S03]  /*1bf0*/  @P1 STG.E desc[UR6][R4.64], R26 ;  /* 0x0000001a04001986 */ /* 0x0011e6000c101906 */
[--C-:B------:R-:W-:Y:S01]  /*1c00*/  IMAD.WIDE R28, R29, 0x4, R2.reuse ;  /* 0x000000041d1c7825 */ /* 0x100fe200078e0202 */
[----:B-1----:R0:W-:Y:S03]  /*1c10*/  @P4 STG.E desc[UR6][R6.64], R22 ;  /* 0x0000001606004986 */ /* 0x0021e6000c101906 */
[--C-:B------:R-:W-:Y:S01]  /*1c20*/  IMAD.WIDE R10, R11, 0x4, R2.reuse ;  /* 0x000000040b0a7825 */ /* 0x100fe200078e0202 */
[----:B--2---:R0:W-:Y:S03]  /*1c30*/  @P3 STG.E desc[UR6][R24.64], R18 ;  /* 0x0000001218003986 */ /* 0x0041e6000c101906 */
[----:B------:R-:W-:Y:S01]  /*1c40*/  IMAD.WIDE R8, R9, 0x4, R2 ;  /* 0x0000000409087825 */ /* 0x000fe200078e0202 */
[----:B------:R-:W-:Y:S01]  /*1c50*/  LOP3.LUT R23, R23, 0x3fc, RZ, 0xc0, !PT ;  /* 0x000003fc17177812 */ /* 0x000fe200078ec0ff */
[----:B-----5:R0:W-:Y:S04]  /*1c60*/  @P2 STG.E desc[UR6][R28.64], R16 ;  /* 0x000000101c002986 */ /* 0x0201e8000c101906 */
[----:B------:R0:W-:Y:S01]  /*1c70*/  @P5 STG.E desc[UR6][R10.64], R14 ;  /* 0x0000000e0a005986 */ /* 0x0001e2000c101906 */
[----:B------:R-:W-:-:S03]  /*1c80*/  IMAD.IADD R20, R20, 0x1, R23 ;  /* 0x0000000114147824 */ /* 0x000fc600078e0217 */
[----:B------:R0:W-:Y:S02]  /*1c90*/  @P6 STG.E desc[UR6][R8.64], R12 ;  /* 0x0000000c08006986 */ /* 0x0001e4000c101906 */
[----:B0-----:R-:W-:Y:S05]  /*1ca0*/  @!P0 EXIT ;  /* 0x000000000000894d */ /* 0x001fea0003800000 */
[----:B0-----:R-:W0:Y:S01]  /*1cb0*/  LDS R7, [R20+0x3c00] ;  /* 0x003c000014077984 */ /* 0x001e220000000800 */
[----:B------:R-:W-:-:S05]  /*1cc0*/  IMAD.HI R4, R0, 0x2aaaaaab, RZ ;  /* 0x2aaaaaab00047827 */ /* 0x000fca00078e02ff */
[----:B------:R-:W-:-:S04]  /*1cd0*/  SHF.R.U32.HI R5, RZ, 0x1f, R4 ;  /* 0x0000001fff057819 */ /* 0x000fc80000011604 */
[----:B------:R-:W-:-:S05]  /*1ce0*/  LEA.HI.SX32 R5, R4, R5, 0x1b ;  /* 0x0000000504057211 */ /* 0x000fca00078fdaff */
[----:B------:R-:W-:-:S04]  /*1cf0*/  IMAD R0, R5, -0xc0, R0 ;  /* 0xffffff4005007824 */ /* 0x000fc800078e0200 */
[----:B------:R-:W-:-:S04]  /*1d00*/  IMAD R0, R0, 0x3c1, R21 ;  /* 0x000003c100007824 */ /* 0x000fc800078e0215 */
[----:B------:R-:W-:-:S04]  /*1d10*/  IMAD R5, R5, 0x168600, R0 ;  /* 0x0016860005057824 */ /* 0x000fc800078e0200 */
[----:B------:R-:W-:-:S05]  /*1d20*/  IMAD.WIDE R2, R5, 0x4, R2 ;  /* 0x0000000405027825 */ /* 0x000fca00078e0202 */
[----:B0-----:R-:W-:Y:S01]  /*1d30*/  STG.E desc[UR6][R2.64], R7 ;  /* 0x0000000702007986 */ /* 0x001fe2000c101906 */
[----:B------:R-:W-:Y:S05]  /*1d40*/  EXIT ;  /* 0x000000000000794d */ /* 0x000fea0003800000 */
.L_x_0:
[----:B------:R-:W-:-:S00]  /*1d50*/  BRA `(.L_x_0) ;  /* 0xfffffffc00fc7947 */ /* 0x000fc0000383ffff */
[----:B------:R-:W-:-:S00]  /*1d60*/  NOP ;  /* 0x0000000000007918 */ /* 0x000fc00000000000 */
        /* <DEDUP_REMOVED lines=9> */
.L_x_1:


//--------------------- .nv.global.init           --------------------------
	.section	.nv.global.init,"aw",@progbits
.nv.global.init:
	.type		_$_str,@object
	.size		_$_str,(_$_str_$_2 - _$_str)
_$_str:
        /*0000*/ 	.byte	0x5f, 0x5f, 0x43, 0x55, 0x44, 0x41, 0x5f, 0x46, 0x54, 0x5a, 0x00
	.type		_$_str_$_2,@object
	.size		_$_str_$_2,(.L_1 - _$_str_$_2)
_$_str_$_2:
        /*000b*/ 	.byte	0x5f, 0x5f, 0x43, 0x55, 0x44, 0x41, 0x5f, 0x50, 0x52, 0x45, 0x43, 0x5f, 0x53, 0x51, 0x52, 0x54
        /*001b*/ 	.byte	0x00
.L_1:


//--------------------- .nv.shared.triton_poi_fused__native_batch_norm_legit_no_training_relu_9 --------------------------
	.section	.nv.shared.triton_poi_fused__native_batch_norm_legit_no_training_relu_9,"aw",@nobits
	.sectionflags	@""
	.align	16
	.zero		1024


//--------------------- .nv.constant0.triton_poi_fused__native_batch_norm_legit_no_training_relu_9 --------------------------
	.section	.nv.constant0.triton_poi_fused__native_batch_norm_legit_no_training_relu_9,"a",@progbits
	.sectionflags	@""
	.align	4
.nv.constant0.triton_poi_fused__native_batch_norm_legit_no_training_relu_9:
	.zero		584
